//
// Generated by NVIDIA NVVM Compiler
//
// Compiler Build ID: CL-36424714
// Cuda compilation tools, release 13.0, V13.0.88
// Based on NVVM 20.0.0
//

.version 9.0
.target sm_100
.address_size 64

	// .globl	_Z13matvec_kernelPiS_S_ii
// _ZZ13matvec_kernelPiS_S_iiE8x_shared has been demoted

.visible .entry _Z13matvec_kernelPiS_S_ii(
	.param .u64 .ptr .align 1 _Z13matvec_kernelPiS_S_ii_param_0,
	.param .u64 .ptr .align 1 _Z13matvec_kernelPiS_S_ii_param_1,
	.param .u64 .ptr .align 1 _Z13matvec_kernelPiS_S_ii_param_2,
	.param .u32 _Z13matvec_kernelPiS_S_ii_param_3,
	.param .u32 _Z13matvec_kernelPiS_S_ii_param_4
)
{
	.reg .pred 	%p<12>;
	.reg .b32 	%r<243>;
	.reg .b64 	%rd<69>;
	// demoted variable
	.shared .align 4 .b8 _ZZ13matvec_kernelPiS_S_iiE8x_shared[16];
	ld.param.u64 	%rd4, [_Z13matvec_kernelPiS_S_ii_param_0];
	ld.param.u32 	%r103, [_Z13matvec_kernelPiS_S_ii_param_4];
	cvta.to.global.u64 	%rd1, %rd4;
	mov.u32 	%r1, %tid.x;
	mov.u32 	%r105, %ctaid.x;
	mov.u32 	%r106, %ntid.x;
	mul.lo.s32 	%r2, %r105, %r106;
	add.s32 	%r3, %r2, %r1;
	add.s32 	%r107, %r103, 6;
	setp.lt.u32 	%p1, %r107, 7;
	mov.b32 	%r242, 0;
	@%p1 bra 	$L__BB0_17;
	add.s32 	%r110, %r103, 3;
	shr.s32 	%r111, %r110, 31;
	shr.u32 	%r112, %r111, 30;
	add.s32 	%r113, %r110, %r112;
	shr.s32 	%r114, %r113, 2;
	max.u32 	%r4, %r114, 1;
	and.b32  	%r5, %r4, 3;
	setp.lt.u32 	%p2, %r114, 4;
	mov.b32 	%r232, 0;
	mov.u32 	%r242, %r232;
	@%p2 bra 	$L__BB0_12;
	ld.param.u32 	%r204, [_Z13matvec_kernelPiS_S_ii_param_3];
	and.b32  	%r232, %r4, -4;
	neg.s32 	%r225, %r232;
	add.s32 	%r116, %r1, %r204;
	add.s32 	%r224, %r116, %r2;
	shl.b32 	%r117, %r204, 1;
	add.s32 	%r223, %r3, %r117;
	mad.lo.s32 	%r222, %r204, 3, %r3;
	shl.b32 	%r118, %r204, 2;
	add.s32 	%r221, %r3, %r118;
	mad.lo.s32 	%r220, %r204, 5, %r3;
	mad.lo.s32 	%r219, %r204, 6, %r3;
	mad.lo.s32 	%r218, %r204, 7, %r3;
	shl.b32 	%r119, %r204, 3;
	add.s32 	%r217, %r3, %r119;
	mad.lo.s32 	%r216, %r204, 9, %r3;
	mad.lo.s32 	%r215, %r204, 10, %r3;
	mad.lo.s32 	%r214, %r204, 11, %r3;
	mad.lo.s32 	%r213, %r204, 12, %r3;
	mad.lo.s32 	%r212, %r204, 13, %r3;
	mad.lo.s32 	%r211, %r204, 14, %r3;
	mad.lo.s32 	%r210, %r204, 15, %r3;
	mov.b32 	%r242, 0;
	mov.u32 	%r208, %r1;
	mov.u32 	%r209, %r3;
$L__BB0_3:
	.pragma "nounroll";
	setp.ge.u32 	%p3, %r208, %r103;
	mov.b32 	%r227, 0;
	@%p3 bra 	$L__BB0_5;
	ld.param.u64 	%rd63, [_Z13matvec_kernelPiS_S_ii_param_1];
	cvta.to.global.u64 	%rd5, %rd63;
	mul.wide.u32 	%rd6, %r208, 4;
	add.s64 	%rd7, %rd5, %rd6;
	ld.global.u32 	%r227, [%rd7];
$L__BB0_5:
	shl.b32 	%r122, %r1, 2;
	mov.u32 	%r123, _ZZ13matvec_kernelPiS_S_iiE8x_shared;
	add.s32 	%r124, %r123, %r122;
	st.shared.u32 	[%r124], %r227;
	bar.sync 	0;
	mul.wide.u32 	%rd8, %r209, 4;
	add.s64 	%rd9, %rd1, %rd8;
	ld.global.u32 	%r125, [%rd9];
	ld.shared.u32 	%r126, [_ZZ13matvec_kernelPiS_S_iiE8x_shared];
	mad.lo.s32 	%r127, %r126, %r125, %r242;
	mul.wide.u32 	%rd10, %r224, 4;
	add.s64 	%rd11, %rd1, %rd10;
	ld.global.u32 	%r128, [%rd11];
	ld.shared.u32 	%r129, [_ZZ13matvec_kernelPiS_S_iiE8x_shared+4];
	mad.lo.s32 	%r130, %r129, %r128, %r127;
	mul.wide.u32 	%rd12, %r223, 4;
	add.s64 	%rd13, %rd1, %rd12;
	ld.global.u32 	%r131, [%rd13];
	ld.shared.u32 	%r132, [_ZZ13matvec_kernelPiS_S_iiE8x_shared+8];
	mad.lo.s32 	%r133, %r132, %r131, %r130;
	mul.wide.u32 	%rd14, %r222, 4;
	add.s64 	%rd15, %rd1, %rd14;
	ld.global.u32 	%r134, [%rd15];
	ld.shared.u32 	%r135, [_ZZ13matvec_kernelPiS_S_iiE8x_shared+12];
	mad.lo.s32 	%r44, %r135, %r134, %r133;
	bar.sync 	0;
	add.s32 	%r45, %r208, 4;
	setp.ge.u32 	%p4, %r45, %r103;
	mov.b32 	%r228, 0;
	@%p4 bra 	$L__BB0_7;
	ld.param.u64 	%rd64, [_Z13matvec_kernelPiS_S_ii_param_1];
	cvta.to.global.u64 	%rd16, %rd64;
	mul.wide.u32 	%rd17, %r45, 4;
	add.s64 	%rd18, %rd16, %rd17;
	ld.global.u32 	%r228, [%rd18];
$L__BB0_7:
	shl.b32 	%r137, %r1, 2;
	mov.u32 	%r138, _ZZ13matvec_kernelPiS_S_iiE8x_shared;
	add.s32 	%r139, %r138, %r137;
	st.shared.u32 	[%r139], %r228;
	bar.sync 	0;
	mul.wide.u32 	%rd19, %r221, 4;
	add.s64 	%rd20, %rd1, %rd19;
	ld.global.u32 	%r140, [%rd20];
	ld.shared.u32 	%r141, [_ZZ13matvec_kernelPiS_S_iiE8x_shared];
	mad.lo.s32 	%r142, %r141, %r140, %r44;
	mul.wide.u32 	%rd21, %r220, 4;
	add.s64 	%rd22, %rd1, %rd21;
	ld.global.u32 	%r143, [%rd22];
	ld.shared.u32 	%r144, [_ZZ13matvec_kernelPiS_S_iiE8x_shared+4];
	mad.lo.s32 	%r145, %r144, %r143, %r142;
	mul.wide.u32 	%rd23, %r219, 4;
	add.s64 	%rd24, %rd1, %rd23;
	ld.global.u32 	%r146, [%rd24];
	ld.shared.u32 	%r147, [_ZZ13matvec_kernelPiS_S_iiE8x_shared+8];
	mad.lo.s32 	%r148, %r147, %r146, %r145;
	mul.wide.u32 	%rd25, %r218, 4;
	add.s64 	%rd26, %rd1, %rd25;
	ld.global.u32 	%r149, [%rd26];
	ld.shared.u32 	%r150, [_ZZ13matvec_kernelPiS_S_iiE8x_shared+12];
	mad.lo.s32 	%r48, %r150, %r149, %r148;
	bar.sync 	0;
	add.s32 	%r49, %r208, 8;
	setp.ge.u32 	%p5, %r49, %r103;
	mov.b32 	%r229, 0;
	@%p5 bra 	$L__BB0_9;
	ld.param.u64 	%rd65, [_Z13matvec_kernelPiS_S_ii_param_1];
	cvta.to.global.u64 	%rd27, %rd65;
	mul.wide.u32 	%rd28, %r49, 4;
	add.s64 	%rd29, %rd27, %rd28;
	ld.global.u32 	%r229, [%rd29];
$L__BB0_9:
	shl.b32 	%r152, %r1, 2;
	mov.u32 	%r153, _ZZ13matvec_kernelPiS_S_iiE8x_shared;
	add.s32 	%r154, %r153, %r152;
	st.shared.u32 	[%r154], %r229;
	bar.sync 	0;
	mul.wide.u32 	%rd30, %r217, 4;
	add.s64 	%rd31, %rd1, %rd30;
	ld.global.u32 	%r155, [%rd31];
	ld.shared.u32 	%r156, [_ZZ13matvec_kernelPiS_S_iiE8x_shared];
	mad.lo.s32 	%r157, %r156, %r155, %r48;
	mul.wide.u32 	%rd32, %r216, 4;
	add.s64 	%rd33, %rd1, %rd32;
	ld.global.u32 	%r158, [%rd33];
	ld.shared.u32 	%r159, [_ZZ13matvec_kernelPiS_S_iiE8x_shared+4];
	mad.lo.s32 	%r160, %r159, %r158, %r157;
	mul.wide.u32 	%rd34, %r215, 4;
	add.s64 	%rd35, %rd1, %rd34;
	ld.global.u32 	%r161, [%rd35];
	ld.shared.u32 	%r162, [_ZZ13matvec_kernelPiS_S_iiE8x_shared+8];
	mad.lo.s32 	%r163, %r162, %r161, %r160;
	mul.wide.u32 	%rd36, %r214, 4;
	add.s64 	%rd37, %rd1, %rd36;
	ld.global.u32 	%r164, [%rd37];
	ld.shared.u32 	%r165, [_ZZ13matvec_kernelPiS_S_iiE8x_shared+12];
	mad.lo.s32 	%r52, %r165, %r164, %r163;
	bar.sync 	0;
	add.s32 	%r53, %r208, 12;
	setp.ge.u32 	%p6, %r53, %r103;
	mov.b32 	%r230, 0;
	@%p6 bra 	$L__BB0_11;
	ld.param.u64 	%rd66, [_Z13matvec_kernelPiS_S_ii_param_1];
	cvta.to.global.u64 	%rd38, %rd66;
	mul.wide.u32 	%rd39, %r53, 4;
	add.s64 	%rd40, %rd38, %rd39;
	ld.global.u32 	%r230, [%rd40];
$L__BB0_11:
	ld.param.u32 	%r205, [_Z13matvec_kernelPiS_S_ii_param_3];
	shl.b32 	%r166, %r1, 2;
	mov.u32 	%r167, _ZZ13matvec_kernelPiS_S_iiE8x_shared;
	add.s32 	%r168, %r167, %r166;
	st.shared.u32 	[%r168], %r230;
	bar.sync 	0;
	mul.wide.u32 	%rd41, %r213, 4;
	add.s64 	%rd42, %rd1, %rd41;
	ld.global.u32 	%r169, [%rd42];
	ld.shared.u32 	%r170, [_ZZ13matvec_kernelPiS_S_iiE8x_shared];
	mad.lo.s32 	%r171, %r170, %r169, %r52;
	mul.wide.u32 	%rd43, %r212, 4;
	add.s64 	%rd44, %rd1, %rd43;
	ld.global.u32 	%r172, [%rd44];
	ld.shared.u32 	%r173, [_ZZ13matvec_kernelPiS_S_iiE8x_shared+4];
	mad.lo.s32 	%r174, %r173, %r172, %r171;
	mul.wide.u32 	%rd45, %r211, 4;
	add.s64 	%rd46, %rd1, %rd45;
	ld.global.u32 	%r175, [%rd46];
	ld.shared.u32 	%r176, [_ZZ13matvec_kernelPiS_S_iiE8x_shared+8];
	mad.lo.s32 	%r177, %r176, %r175, %r174;
	mul.wide.u32 	%rd47, %r210, 4;
	add.s64 	%rd48, %rd1, %rd47;
	ld.global.u32 	%r178, [%rd48];
	ld.shared.u32 	%r179, [_ZZ13matvec_kernelPiS_S_iiE8x_shared+12];
	mad.lo.s32 	%r242, %r179, %r178, %r177;
	bar.sync 	0;
	add.s32 	%r225, %r225, 4;
	shl.b32 	%r180, %r205, 4;
	add.s32 	%r224, %r224, %r180;
	add.s32 	%r223, %r223, %r180;
	add.s32 	%r222, %r222, %r180;
	add.s32 	%r221, %r221, %r180;
	add.s32 	%r220, %r220, %r180;
	add.s32 	%r219, %r219, %r180;
	add.s32 	%r218, %r218, %r180;
	add.s32 	%r217, %r217, %r180;
	add.s32 	%r216, %r216, %r180;
	add.s32 	%r215, %r215, %r180;
	add.s32 	%r214, %r214, %r180;
	add.s32 	%r213, %r213, %r180;
	add.s32 	%r212, %r212, %r180;
	add.s32 	%r211, %r211, %r180;
	add.s32 	%r210, %r210, %r180;
	add.s32 	%r209, %r209, %r180;
	add.s32 	%r208, %r208, 16;
	setp.ne.s32 	%p7, %r225, 0;
	@%p7 bra 	$L__BB0_3;
$L__BB0_12:
	setp.eq.s32 	%p8, %r5, 0;
	@%p8 bra 	$L__BB0_17;
	ld.param.u32 	%r206, [_Z13matvec_kernelPiS_S_ii_param_3];
	shl.b32 	%r181, %r232, 2;
	mad.lo.s32 	%r182, %r206, %r181, %r206;
	add.s32 	%r239, %r3, %r182;
	shl.b32 	%r79, %r206, 2;
	or.b32  	%r183, %r181, 2;
	mad.lo.s32 	%r238, %r206, %r183, %r3;
	or.b32  	%r184, %r181, 3;
	mad.lo.s32 	%r237, %r206, %r184, %r3;
	mul.lo.s32 	%r185, %r232, %r206;
	shl.b32 	%r186, %r185, 2;
	add.s32 	%r187, %r1, %r186;
	add.s32 	%r236, %r187, %r2;
	add.s32 	%r235, %r1, %r181;
	neg.s32 	%r234, %r5;
$L__BB0_14:
	.pragma "nounroll";
	setp.ge.u32 	%p9, %r235, %r103;
	mov.b32 	%r241, 0;
	@%p9 bra 	$L__BB0_16;
	ld.param.u64 	%rd67, [_Z13matvec_kernelPiS_S_ii_param_1];
	cvta.to.global.u64 	%rd49, %rd67;
	mul.wide.u32 	%rd50, %r235, 4;
	add.s64 	%rd51, %rd49, %rd50;
	ld.global.u32 	%r241, [%rd51];
$L__BB0_16:
	mov.u32 	%r189, %tid.x;
	shl.b32 	%r190, %r189, 2;
	mov.u32 	%r191, _ZZ13matvec_kernelPiS_S_iiE8x_shared;
	add.s32 	%r192, %r191, %r190;
	st.shared.u32 	[%r192], %r241;
	bar.sync 	0;
	mul.wide.u32 	%rd52, %r236, 4;
	add.s64 	%rd53, %rd1, %rd52;
	ld.global.u32 	%r193, [%rd53];
	ld.shared.u32 	%r194, [_ZZ13matvec_kernelPiS_S_iiE8x_shared];
	mad.lo.s32 	%r195, %r194, %r193, %r242;
	mul.wide.u32 	%rd54, %r239, 4;
	add.s64 	%rd55, %rd1, %rd54;
	ld.global.u32 	%r196, [%rd55];
	ld.shared.u32 	%r197, [_ZZ13matvec_kernelPiS_S_iiE8x_shared+4];
	mad.lo.s32 	%r198, %r197, %r196, %r195;
	mul.wide.u32 	%rd56, %r238, 4;
	add.s64 	%rd57, %rd1, %rd56;
	ld.global.u32 	%r199, [%rd57];
	ld.shared.u32 	%r200, [_ZZ13matvec_kernelPiS_S_iiE8x_shared+8];
	mad.lo.s32 	%r201, %r200, %r199, %r198;
	mul.wide.u32 	%rd58, %r237, 4;
	add.s64 	%rd59, %rd1, %rd58;
	ld.global.u32 	%r202, [%rd59];
	ld.shared.u32 	%r203, [_ZZ13matvec_kernelPiS_S_iiE8x_shared+12];
	mad.lo.s32 	%r242, %r203, %r202, %r201;
	bar.sync 	0;
	add.s32 	%r239, %r239, %r79;
	add.s32 	%r238, %r238, %r79;
	add.s32 	%r237, %r237, %r79;
	add.s32 	%r236, %r236, %r79;
	add.s32 	%r235, %r235, 4;
	add.s32 	%r234, %r234, 1;
	setp.ne.s32 	%p10, %r234, 0;
	@%p10 bra 	$L__BB0_14;
$L__BB0_17:
	ld.param.u32 	%r207, [_Z13matvec_kernelPiS_S_ii_param_3];
	setp.ge.s32 	%p11, %r3, %r207;
	@%p11 bra 	$L__BB0_19;
	ld.param.u64 	%rd68, [_Z13matvec_kernelPiS_S_ii_param_2];
	cvta.to.global.u64 	%rd60, %rd68;
	mul.wide.s32 	%rd61, %r3, 4;
	add.s64 	%rd62, %rd60, %rd61;
	st.global.u32 	[%rd62], %r242;
$L__BB0_19:
	ret;

}


// ===== COMPILED SASS (sm_100) =====

	.target	sm_100

	.elftype	@"ET_EXEC"


//--------------------- .note.nv.tkinfo           --------------------------
	.section	.note.nv.tkinfo,"",@"SHT_NOTE"
	.sectionflags	@"SHF_NOTE_NV_TKINFO"
	.tkinfo
        /*0018*/ 	.word	0x00000002
        /*0030*/ 	.string	""
        /*0030*/ 	.string	"ptxas"
        /*0030*/ 	.string	"Cuda compilation tools, release 13.0, V13.0.88"
        /*0030*/ 	.string	"Build cuda_13.0.r13.0/compiler.36424714_0"
        /*0030*/ 	.string	"-arch sm_100 -m 64 "



//--------------------- .note.nv.cuinfo           --------------------------
	.section	.note.nv.cuinfo,"",@"SHT_NOTE"
	.sectionflags	@"SHF_NOTE_NV_CUINFO"
        /*0018*/ 	.short	0x0002
        /*001a*/ 	.short	0x0064
        /*001c*/ 	.short	0x0082
	.zero		2


//--------------------- .nv.info                  --------------------------
	.section	.nv.info,"",@"SHT_CUDA_INFO"
	.align	4


	//----- nvinfo : EIATTR_REGCOUNT
	.align		4
        /*0000*/ 	.byte	0x04, 0x2f
        /*0002*/ 	.short	(.L_1 - .L_0)
	.align		4
.L_0:
        /*0004*/ 	.word	index@(_Z13matvec_kernelPiS_S_ii)
        /*0008*/ 	.word	0x00000028


	//----- nvinfo : EIATTR_FRAME_SIZE
	.align		4
.L_1:
        /*000c*/ 	.byte	0x04, 0x11
        /*000e*/ 	.short	(.L_3 - .L_2)
	.align		4
.L_2:
        /*0010*/ 	.word	index@(_Z13matvec_kernelPiS_S_ii)
        /*0014*/ 	.word	0x00000000


	//----- nvinfo : EIATTR_MIN_STACK_SIZE
	.align		4
.L_3:
        /*0018*/ 	.byte	0x04, 0x12
        /*001a*/ 	.short	(.L_5 - .L_4)
	.align		4
.L_4:
        /*001c*/ 	.word	index@(_Z13matvec_kernelPiS_S_ii)
        /*0020*/ 	.word	0x00000000
.L_5:


//--------------------- .nv.compat                --------------------------
	.section	.nv.compat,"",@"SHT_CUDA_COMPAT_INFO"
	.align	4
        /*0000*/ 	.byte	0x02, 0x09, 0x00, 0x00, 0x02, 0x02, 0x01, 0x00, 0x02, 0x05, 0x05, 0x00, 0x03, 0x07, 0x01, 0x01
        /*0010*/ 	.byte	0x02, 0x03, 0x00, 0x00, 0x02, 0x06, 0x01, 0x00, 0x04, 0x0b, 0x08, 0x00, 0x09, 0x00, 0x00, 0x00
        /*0020*/ 	.byte	0x00, 0x00, 0x00, 0x00


//--------------------- .nv.info._Z13matvec_kernelPiS_S_ii --------------------------
	.section	.nv.info._Z13matvec_kernelPiS_S_ii,"",@"SHT_CUDA_INFO"
	.sectionflags	@""
	.align	4


	//----- nvinfo : EIATTR_CUDA_API_VERSION
	.align		4
        /*0000*/ 	.byte	0x04, 0x37
        /*0002*/ 	.short	(.L_7 - .L_6)
.L_6:
        /*0004*/ 	.word	0x00000082


	//----- nvinfo : EIATTR_KPARAM_INFO
	.align		4
.L_7:
        /*0008*/ 	.byte	0x04, 0x17
        /*000a*/ 	.short	(.L_9 - .L_8)
.L_8:
        /*000c*/ 	.word	0x00000000
        /*0010*/ 	.short	0x0004
        /*0012*/ 	.short	0x001c
        /*0014*/ 	.byte	0x00, 0xf0, 0x11, 0x00


	//----- nvinfo : EIATTR_KPARAM_INFO
	.align		4
.L_9:
        /*0018*/ 	.byte	0x04, 0x17
        /*001a*/ 	.short	(.L_11 - .L_10)
.L_10:
        /*001c*/ 	.word	0x00000000
        /*0020*/ 	.short	0x0003
        /*0022*/ 	.short	0x0018
        /*0024*/ 	.byte	0x00, 0xf0, 0x11, 0x00


	//----- nvinfo : EIATTR_KPARAM_INFO
	.align		4
.L_11:
        /*0028*/ 	.byte	0x04, 0x17
        /*002a*/ 	.short	(.L_13 - .L_12)
.L_12:
        /*002c*/ 	.word	0x00000000
        /*0030*/ 	.short	0x0002
        /*0032*/ 	.short	0x0010
        /*0034*/ 	.byte	0x00, 0xf5, 0x21, 0x00


	//----- nvinfo : EIATTR_KPARAM_INFO
	.align		4
.L_13:
        /*0038*/ 	.byte	0x04, 0x17
        /*003a*/ 	.short	(.L_15 - .L_14)
.L_14:
        /*003c*/ 	.word	0x00000000
        /*0040*/ 	.short	0x0001
        /*0042*/ 	.short	0x0008
        /*0044*/ 	.byte	0x00, 0xf5, 0x21, 0x00


	//----- nvinfo : EIATTR_KPARAM_INFO
	.align		4
.L_15:
        /*0048*/ 	.byte	0x04, 0x17
        /*004a*/ 	.short	(.L_17 - .L_16)
.L_16:
        /*004c*/ 	.word	0x00000000
        /*0050*/ 	.short	0x0000
        /*0052*/ 	.short	0x0000
        /*0054*/ 	.byte	0x00, 0xf5, 0x21, 0x00


	//----- nvinfo : EIATTR_SPARSE_MMA_MASK
	.align		4
.L_17:
        /*0058*/ 	.byte	0x03, 0x50
        /*005a*/ 	.short	0x0000


	//----- nvinfo : EIATTR_MAXREG_COUNT
	.align		4
        /*005c*/ 	.byte	0x03, 0x1b
        /*005e*/ 	.short	0x00ff


	//----- nvinfo : EIATTR_NUM_BARRIERS
	.align		4
        /*0060*/ 	.byte	0x02, 0x4c
        /*0062*/ 	.byte	0x01
	.zero		1


	//----- nvinfo : EIATTR_MERCURY_ISA_VERSION
	.align		4
        /*0064*/ 	.byte	0x03, 0x5f
        /*0066*/ 	.short	0x0101


	//----- nvinfo : EIATTR_VRC_CTA_INIT_COUNT
	.align		4
        /*0068*/ 	.byte	0x02, 0x4a
	.zero		1
	.zero		1


	//----- nvinfo : EIATTR_EXIT_INSTR_OFFSETS
	.align		4
        /*006c*/ 	.byte	0x04, 0x1c
        /*006e*/ 	.short	(.L_19 - .L_18)


	//   ....[0]....
.L_18:
        /*0070*/ 	.word	0x00000d30


	//   ....[1]....
        /*0074*/ 	.word	0x00000d70


	//----- nvinfo : EIATTR_CBANK_PARAM_SIZE
	.align		4
.L_19:
        /*0078*/ 	.byte	0x03, 0x19
        /*007a*/ 	.short	0x0020


	//----- nvinfo : EIATTR_PARAM_CBANK
	.align		4
        /*007c*/ 	.byte	0x04, 0x0a
        /*007e*/ 	.short	(.L_21 - .L_20)
	.align		4
.L_20:
        /*0080*/ 	.word	index@(.nv.constant0._Z13matvec_kernelPiS_S_ii)
        /*0084*/ 	.short	0x0380
        /*0086*/ 	.short	0x0020


	//----- nvinfo : EIATTR_SW_WAR
	.align		4
.L_21:
        /*0088*/ 	.byte	0x04, 0x36
        /*008a*/ 	.short	(.L_23 - .L_22)
.L_22:
        /*008c*/ 	.word	0x00000008
.L_23:


//--------------------- .nv.callgraph             --------------------------
	.section	.nv.callgraph,"",@"SHT_CUDA_CALLGRAPH"
	.align	4
	.sectionentsize	8
	.align		4
        /*0000*/ 	.word	0x00000000
	.align		4
        /*0004*/ 	.word	0xffffffff
	.align		4
        /*0008*/ 	.word	0x00000000
	.align		4
        /*000c*/ 	.word	0xfffffffe
	.align		4
        /*0010*/ 	.word	0x00000000
	.align		4
        /*0014*/ 	.word	0xfffffffd
	.align		4
        /*0018*/ 	.word	0x00000000
	.align		4
        /*001c*/ 	.word	0xfffffffc


//--------------------- .text._Z13matvec_kernelPiS_S_ii --------------------------
	.section	.text._Z13matvec_kernelPiS_S_ii,"ax",@progbits
	.align	128
        .global         _Z13matvec_kernelPiS_S_ii
        .type           _Z13matvec_kernelPiS_S_ii,@function
        .size           _Z13matvec_kernelPiS_S_ii,(.L_x_5 - _Z13matvec_kernelPiS_S_ii)
        .other          _Z13matvec_kernelPiS_S_ii,@"STO_CUDA_ENTRY STV_DEFAULT"
_Z13matvec_kernelPiS_S_ii:
.text._Z13matvec_kernelPiS_S_ii:
[----:B------:R-:W-:Y:S01]  /*0000*/  LDC R1, c[0x0][0x37c] ;  /* 0x0000df00ff017b82 */ /* 0x000fe20000000800 */
[----:B------:R-:W0:Y:S01]  /*0010*/  LDCU UR6, c[0x0][0x39c] ;  /* 0x00007380ff0677ac */ /* 0x000e220008000800 */
[----:B------:R-:W1:Y:S06]  /*0020*/  S2R R0, SR_TID.X ;  /* 0x0000000000007919 */ /* 0x000e6c0000002100 */
[----:B------:R-:W2:Y:S01]  /*0030*/  S2UR UR5, SR_CTAID.X ;  /* 0x00000000000579c3 */ /* 0x000ea20000002500 */
[----:B------:R-:W-:Y:S01]  /*0040*/  HFMA2 R34, -RZ, RZ, 0, 0 ;  /* 0x00000000ff227431 */ /* 0x000fe200000001ff */
[----:B------:R-:W2:Y:S01]  /*0050*/  LDCU UR4, c[0x0][0x360] ;  /* 0x00006c00ff0477ac */ /* 0x000ea20008000800 */
[----:B------:R-:W3:Y:S01]  /*0060*/  LDCU.64 UR10, c[0x0][0x358] ;  /* 0x00006b00ff0a77ac */ /* 0x000ee20008000a00 */
[----:B0-----:R-:W-:-:S04]  /*0070*/  UIADD3 UR7, UPT, UPT, UR6, 0x6, URZ ;  /* 0x0000000606077890 */ /* 0x001fc8000fffe0ff */
[----:B------:R-:W-:Y:S02]  /*0080*/  UISETP.GE.U32.AND UP0, UPT, UR7, 0x7, UPT ;  /* 0x000000070700788c */ /* 0x000fe4000bf06070 */
[----:B--2---:R-:W-:-:S06]  /*0090*/  UIMAD UR5, UR5, UR4, URZ ;  /* 0x00000004050572a4 */ /* 0x004fcc000f8e02ff */
[----:B-1----:R-:W-:Y:S01]  /*00a0*/  IADD3 R3, PT, PT, R0, UR5, RZ ;  /* 0x0000000500037c10 */ /* 0x002fe2000fffe0ff */
[----:B---3--:R-:W-:Y:S06]  /*00b0*/  BRA.U !UP0, `(.L_x_0) ;  /* 0x0000000d08147547 */ /* 0x008fec000b800000 */
[----:B------:R-:W-:Y:S01]  /*00c0*/  UIADD3 UR4, UPT, UPT, UR6, 0x3, URZ ;  /* 0x0000000306047890 */ /* 0x000fe2000fffe0ff */
[----:B------:R-:W-:-:S03]  /*00d0*/  MOV R34, RZ ;  /* 0x000000ff00227202 */ /* 0x000fc60000000f00 */
[----:B------:R-:W-:-:S04]  /*00e0*/  USHF.R.S32.HI UR6, URZ, 0x1f, UR4 ;  /* 0x0000001fff067899 */ /* 0x000fc80008011404 */
[----:B------:R-:W-:-:S03]  /*00f0*/  ULEA.HI UR6, UR6, UR4, URZ, 0x2 ;  /* 0x0000000406067291 */ /* 0x000fc6000f8f10ff */
[----:B------:R-:W-:Y:S01]  /*0100*/  UMOV UR4, URZ ;  /* 0x000000ff00047c82 */ /* 0x000fe20008000000 */
[----:B------:R-:W-:-:S04]  /*0110*/  USHF.R.S32.HI UR6, URZ, 0x2, UR6 ;  /* 0x00000002ff067899 */ /* 0x000fc80008011406 */
[----:B------:R-:W-:Y:S02]  /*0120*/  UISETP.GE.U32.AND UP1, UPT, UR6, 0x4, UPT ;  /* 0x000000040600788c */ /* 0x000fe4000bf26070 */
[----:B------:R-:W-:-:S04]  /*0130*/  UISETP.LT.U32.AND UP0, UPT, UR6, 0x1, UPT ;  /* 0x000000010600788c */ /* 0x000fc8000bf01070 */
[----:B------:R-:W-:-:S04]  /*0140*/  USEL UR7, UR6, 0x1, !UP0 ;  /* 0x0000000106077887 */ /* 0x000fc8000c000000 */
[----:B------:R-:W-:-:S04]  /*0150*/  ULOP3.LUT UR8, UR7, 0x3, URZ, 0xc0, !UPT ;  /* 0x0000000307087892 */ /* 0x000fc8000f8ec0ff */
[----:B------:R-:W-:Y:S01]  /*0160*/  UISETP.NE.AND UP0, UPT, UR8, URZ, UPT ;  /* 0x000000ff0800728c */ /* 0x000fe2000bf05270 */
[----:B------:R-:W-:Y:S10]  /*0170*/  BRA.U !UP1, `(.L_x_1) ;  /* 0x0000000909187547 */ /* 0x000ff4000b800000 */
[----:B------:R-:W0:Y:S01]  /*0180*/  LDC R8, c[0x0][0x398] ;  /* 0x0000e600ff087b82 */ /* 0x000e220000000800 */
[----:B------:R-:W-:Y:S01]  /*0190*/  ULOP3.LUT UR4, UR7, 0xfffffffc, URZ, 0xc0, !UPT ;  /* 0xfffffffc07047892 */ /* 0x000fe2000f8ec0ff */
[----:B------:R-:W-:Y:S01]  /*01a0*/  MOV R34, RZ ;  /* 0x000000ff00227202 */ /* 0x000fe20000000f00 */
[----:B------:R-:W1:Y:S01]  /*01b0*/  LDCU UR12, c[0x0][0x39c] ;  /* 0x00007380ff0c77ac */ /* 0x000e620008000800 */
[----:B------:R-:W-:Y:S02]  /*01c0*/  MOV R5, R0 ;  /* 0x0000000000057202 */ /* 0x000fe40000000f00 */
[-C--:B------:R-:W-:Y:S01]  /*01d0*/  MOV R4, R3.reuse ;  /* 0x0000000300047202 */ /* 0x080fe20000000f00 */
[----:B------:R-:W-:Y:S01]  /*01e0*/  UIADD3 UR9, UPT, UPT, -UR4, URZ, URZ ;  /* 0x000000ff04097290 */ /* 0x000fe2000fffe1ff */
[C---:B0-----:R-:W-:Y:S01]  /*01f0*/  IADD3 R2, PT, PT, R8.reuse, UR5, R0 ;  /* 0x0000000508027c10 */ /* 0x041fe2000fffe000 */
[C-C-:B------:R-:W-:Y:S01]  /*0200*/  IMAD R7, R8.reuse, 0x3, R3.reuse ;  /* 0x0000000308077824 */ /* 0x140fe200078e0203 */
[CC--:B------:R-:W-:Y:S01]  /*0210*/  LEA R6, R8.reuse, R3.reuse, 0x1 ;  /* 0x0000000308067211 */ /* 0x0c0fe200078e08ff */
[C-C-:B------:R-:W-:Y:S01]  /*0220*/  IMAD R17, R8.reuse, 0x5, R3.reuse ;  /* 0x0000000508117824 */ /* 0x140fe200078e0203 */
[CC--:B------:R-:W-:Y:S01]  /*0230*/  LEA R16, R8.reuse, R3.reuse, 0x2 ;  /* 0x0000000308107211 */ /* 0x0c0fe200078e10ff */
[C-C-:B------:R-:W-:Y:S01]  /*0240*/  IMAD R18, R8.reuse, 0x6, R3.reuse ;  /* 0x0000000608127824 */ /* 0x140fe200078e0203 */
[C---:B------:R-:W-:Y:S01]  /*0250*/  LEA R20, R8.reuse, R3, 0x3 ;  /* 0x0000000308147211 */ /* 0x040fe200078e18ff */
[----:B------:R-:W-:-:S02]  /*0260*/  IMAD R19, R8, 0x7, R3 ;  /* 0x0000000708137824 */ /* 0x000fc400078e0203 */
[C-C-:B------:R-:W-:Y:S02]  /*0270*/  IMAD R21, R8.reuse, 0x9, R3.reuse ;  /* 0x0000000908157824 */ /* 0x140fe400078e0203 */
[C-C-:B------:R-:W-:Y:S02]  /*0280*/  IMAD R22, R8.reuse, 0xa, R3.reuse ;  /* 0x0000000a08167824 */ /* 0x140fe400078e0203 */
[C-C-:B------:R-:W-:Y:S02]  /*0290*/  IMAD R23, R8.reuse, 0xb, R3.reuse ;  /* 0x0000000b08177824 */ /* 0x140fe400078e0203 */
[C-C-:B------:R-:W-:Y:S02]  /*02a0*/  IMAD R24, R8.reuse, 0xc, R3.reuse ;  /* 0x0000000c08187824 */ /* 0x140fe400078e0203 */
[C-C-:B------:R-:W-:Y:S02]  /*02b0*/  IMAD R25, R8.reuse, 0xd, R3.reuse ;  /* 0x0000000d08197824 */ /* 0x140fe400078e0203 */
[----:B------:R-:W-:-:S02]  /*02c0*/  IMAD R26, R8, 0xe, R3 ;  /* 0x0000000e081a7824 */ /* 0x000fc400078e0203 */
[----:B-1----:R-:W-:-:S07]  /*02d0*/  IMAD R27, R8, 0xf, R3 ;  /* 0x0000000f081b7824 */ /* 0x002fce00078e0203 */
.L_x_2:
[C---:B------:R-:W-:Y:S02]  /*02e0*/  ISETP.GE.U32.AND P0, PT, R5.reuse, UR12, PT ;  /* 0x0000000c05007c0c */ /* 0x040fe4000bf06070 */
[----:B------:R-:W-:Y:S01]  /*02f0*/  CS2R R30, SRZ ;  /* 0x00000000001e7805 */ /* 0x000fe2000001ff00 */
[----:B------:R-:W0:Y:S01]  /*0300*/  S2UR UR7, SR_CgaCtaId ;  /* 0x00000000000779c3 */ /* 0x000e220000008800 */
[----:B------:R-:W-:-:S07]  /*0310*/  IADD3 R15, PT, PT, R5, 0x4, RZ ;  /* 0x00000004050f7810 */ /* 0x000fce0007ffe0ff */
[----:B------:R-:W1:Y:S08]  /*0320*/  LDC.64 R12, c[0x0][0x380] ;  /* 0x0000e000ff0c7b82 */ /* 0x000e700000000a00 */
[----:B------:R-:W2:Y:S02]  /*0330*/  @!P0 LDC.64 R8, c[0x0][0x388] ;  /* 0x0000e200ff088b82 */ /* 0x000ea40000000a00 */
[----:B--2---:R-:W-:-:S05]  /*0340*/  @!P0 IMAD.WIDE.U32 R10, R5, 0x4, R8 ;  /* 0x00000004050a8825 */ /* 0x004fca00078e0008 */
[----:B------:R-:W2:Y:S01]  /*0350*/  @!P0 LDG.E R30, desc[UR10][R10.64] ;  /* 0x0000000a0a1e8981 */ /* 0x000ea2000c1e1900 */
[----:B------:R-:W-:Y:S01]  /*0360*/  UMOV UR6, 0x400 ;  /* 0x0000040000067882 */ /* 0x000fe20000000000 */
[----:B------:R-:W-:Y:S01]  /*0370*/  ISETP.GE.U32.AND P0, PT, R15, UR12, PT ;  /* 0x0000000c0f007c0c */ /* 0x000fe2000bf06070 */
[----:B0-----:R-:W-:Y:S01]  /*0380*/  ULEA UR6, UR7, UR6, 0x18 ;  /* 0x0000000607067291 */ /* 0x001fe2000f8ec0ff */
[----:B-1----:R-:W-:-:S04]  /*0390*/  IMAD.WIDE.U32 R8, R4, 0x4, R12 ;  /* 0x0000000404087825 */ /* 0x002fc800078e000c */
[----:B------:R-:W-:Y:S01]  /*03a0*/  IMAD.WIDE.U32 R36, R2, 0x4, R12 ;  /* 0x0000000402247825 */ /* 0x000fe200078e000c */
[----:B------:R-:W-:-:S06]  /*03b0*/  LEA R14, R0, UR6, 0x2 ;  /* 0x00000006000e7c11 */ /* 0x000fcc000f8e10ff */
[----:B------:R-:W0:Y:S01]  /*03c0*/  @!P0 LDC.64 R28, c[0x0][0x388] ;  /* 0x0000e200ff1c8b82 */ /* 0x000e220000000a00 */
[----:B------:R-:W-:-:S04]  /*03d0*/  IMAD.WIDE.U32 R32, R7, 0x4, R12 ;  /* 0x0000000407207825 */ /* 0x000fc800078e000c */
[----:B0-----:R-:W-:Y:S01]  /*03e0*/  @!P0 IMAD.WIDE.U32 R28, R15, 0x4, R28 ;  /* 0x000000040f1c8825 */ /* 0x001fe200078e001c */
[----:B--2---:R0:W-:Y:S02]  /*03f0*/  STS [R14], R30 ;  /* 0x0000001e0e007388 */ /* 0x0041e40000000800 */
[----:B------:R-:W-:Y:S06]  /*0400*/  BAR.SYNC.DEFER_BLOCKING 0x0 ;  /* 0x0000000000007b1d */ /* 0x000fec0000010000 */
[----:B------:R1:W2:Y:S04]  /*0410*/  LDG.E R35, desc[UR10][R8.64] ;  /* 0x0000000a08237981 */ /* 0x0002a8000c1e1900 */
[----:B------:R-:W3:Y:S04]  /*0420*/  LDG.E R36, desc[UR10][R36.64] ;  /* 0x0000000a24247981 */ /* 0x000ee8000c1e1900 */
[----:B------:R-:W4:Y:S01]  /*0430*/  LDG.E R32, desc[UR10][R32.64] ;  /* 0x0000000a20207981 */ /* 0x000f22000c1e1900 */
[----:B-1----:R-:W-:-:S05]  /*0440*/  IMAD.WIDE.U32 R8, R6, 0x4, R12 ;  /* 0x0000000406087825 */ /* 0x002fca00078e000c */
[----:B------:R1:W5:Y:S04]  /*0450*/  LDG.E R15, desc[UR10][R8.64] ;  /* 0x0000000a080f7981 */ /* 0x000368000c1e1900 */
[----:B-1----:R-:W2:Y:S01]  /*0460*/  LDS.128 R8, [UR6] ;  /* 0x00000006ff087984 */ /* 0x002ea20008000c00 */
[----:B------:R-:W-:Y:S06]  /*0470*/  BAR.SYNC.DEFER_BLOCKING 0x0 ;  /* 0x0000000000007b1d */ /* 0x000fec0000010000 */
[----:B------:R1:W4:Y:S01]  /*0480*/  @!P0 LDG.E R31, desc[UR10][R28.64] ;  /* 0x0000000a1c1f8981 */ /* 0x000322000c1e1900 */
[----:B0-----:R-:W-:-:S04]  /*0490*/  IADD3 R30, PT, PT, R5, 0x8, RZ ;  /* 0x00000008051e7810 */ /* 0x001fc80007ffe0ff */
[----:B------:R-:W-:-:S13]  /*04a0*/  ISETP.GE.U32.AND P0, PT, R30, UR12, PT ;  /* 0x0000000c1e007c0c */ /* 0x000fda000bf06070 */
[----:B-1----:R-:W0:Y:S02]  /*04b0*/  @!P0 LDC.64 R28, c[0x0][0x388] ;  /* 0x0000e200ff1c8b82 */ /* 0x002e240000000a00 */
[----:B0-----:R-:W-:-:S04]  /*04c0*/  @!P0 IMAD.WIDE.U32 R28, R30, 0x4, R28 ;  /* 0x000000041e1c8825 */ /* 0x001fc800078e001c */
[----:B------:R-:W-:Y:S02]  /*04d0*/  HFMA2 R30, -RZ, RZ, 0, 0 ;  /* 0x00000000ff1e7431 */ /* 0x000fe400000001ff */
[----:B--2---:R-:W-:-:S04]  /*04e0*/  IMAD R35, R35, R8, R34 ;  /* 0x0000000823237224 */ /* 0x004fc800078e0222 */
[----:B---3--:R-:W-:Y:S02]  /*04f0*/  IMAD R35, R36, R9, R35 ;  /* 0x0000000924237224 */ /* 0x008fe400078e0223 */
[----:B------:R-:W-:-:S04]  /*0500*/  IMAD.WIDE.U32 R8, R16, 0x4, R12 ;  /* 0x0000000410087825 */ /* 0x000fc800078e000c */
[----:B-----5:R-:W-:Y:S02]  /*0510*/  IMAD R10, R15, R10, R35 ;  /* 0x0000000a0f0a7224 */ /* 0x020fe400078e0223 */
[----:B------:R-:W-:Y:S01]  /*0520*/  IMAD.WIDE.U32 R34, R18, 0x4, R12 ;  /* 0x0000000412227825 */ /* 0x000fe200078e000c */
[----:B----4-:R0:W-:Y:S01]  /*0530*/  STS [R14], R31 ;  /* 0x0000001f0e007388 */ /* 0x0101e20000000800 */
[----:B------:R-:W-:Y:S02]  /*0540*/  BAR.SYNC.DEFER_BLOCKING 0x0 ;  /* 0x0000000000007b1d */ /* 0x000fe40000010000 */
[----:B------:R-:W-:-:S04]  /*0550*/  IMAD R32, R32, R11, R10 ;  /* 0x0000000b20207224 */ /* 0x000fc800078e020a */
[----:B0-----:R0:W2:Y:S04]  /*0560*/  LDG.E R31, desc[UR10][R8.64] ;  /* 0x0000000a081f7981 */ /* 0x0010a8000c1e1900 */
[----:B------:R-:W3:Y:S01]  /*0570*/  LDG.E R34, desc[UR10][R34.64] ;  /* 0x0000000a22227981 */ /* 0x000ee2000c1e1900 */
[----:B0-----:R-:W-:-:S05]  /*0580*/  IMAD.WIDE.U32 R8, R17, 0x4, R12 ;  /* 0x0000000411087825 */ /* 0x001fca00078e000c */
[----:B------:R0:W4:Y:S02]  /*0590*/  LDG.E R15, desc[UR10][R8.64] ;  /* 0x0000000a080f7981 */ /* 0x000124000c1e1900 */
[----:B0-----:R-:W-:-:S05]  /*05a0*/  IMAD.WIDE.U32 R8, R19, 0x4, R12 ;  /* 0x0000000413087825 */ /* 0x001fca00078e000c */
[----:B------:R0:W5:Y:S04]  /*05b0*/  LDG.E R36, desc[UR10][R8.64] ;  /* 0x0000000a08247981 */ /* 0x000168000c1e1900 */
[----:B0-----:R-:W2:Y:S01]  /*05c0*/  LDS.128 R8, [UR6] ;  /* 0x00000006ff087984 */ /* 0x001ea20008000c00 */
[----:B------:R-:W-:Y:S06]  /*05d0*/  BAR.SYNC.DEFER_BLOCKING 0x0 ;  /* 0x0000000000007b1d */ /* 0x000fec0000010000 */
[----:B------:R0:W5:Y:S02]  /*05e0*/  @!P0 LDG.E R30, desc[UR10][R28.64] ;  /* 0x0000000a1c1e8981 */ /* 0x000164000c1e1900 */
[----:B0-----:R-:W-:-:S04]  /*05f0*/  IADD3 R29, PT, PT, R5, 0xc, RZ ;  /* 0x0000000c051d7810 */ /* 0x001fc80007ffe0ff */
[----:B------:R-:W-:Y:S01]  /*0600*/  ISETP.GE.U32.AND P0, PT, R29, UR12, PT ;  /* 0x0000000c1d007c0c */ /* 0x000fe2000bf06070 */
[----:B--2---:R-:W-:-:S12]  /*0610*/  IMAD R31, R31, R8, R32 ;  /* 0x000000081f1f7224 */ /* 0x004fd800078e0220 */
[----:B------:R-:W0:Y:S01]  /*0620*/  @!P0 LDC.64 R32, c[0x0][0x388] ;  /* 0x0000e200ff208b82 */ /* 0x000e220000000a00 */
[----:B----4-:R-:W-:Y:S02]  /*0630*/  IMAD R15, R15, R9, R31 ;  /* 0x000000090f0f7224 */ /* 0x010fe400078e021f */
[----:B------:R-:W-:-:S04]  /*0640*/  IMAD.WIDE.U32 R8, R21, 0x4, R12 ;  /* 0x0000000415087825 */ /* 0x000fc800078e000c */
[----:B---3--:R-:W-:Y:S02]  /*0650*/  IMAD R15, R34, R10, R15 ;  /* 0x0000000a220f7224 */ /* 0x008fe400078e020f */
[----:B------:R-:W-:-:S04]  /*0660*/  IMAD.WIDE.U32 R34, R20, 0x4, R12 ;  /* 0x0000000414227825 */ /* 0x000fc800078e000c */
[----:B0-----:R-:W-:-:S04]  /*0670*/  @!P0 IMAD.WIDE.U32 R32, R29, 0x4, R32 ;  /* 0x000000041d208825 */ /* 0x001fc800078e0020 */
[----:B-----5:R-:W-:Y:S01]  /*0680*/  IMAD R15, R36, R11, R15 ;  /* 0x0000000b240f7224 */ /* 0x020fe200078e020f */
[----:B------:R0:W-:Y:S01]  /*0690*/  STS [R14], R30 ;  /* 0x0000001e0e007388 */ /* 0x0001e20000000800 */
[----:B------:R-:W-:Y:S01]  /*06a0*/  BAR.SYNC.DEFER_BLOCKING 0x0 ;  /* 0x0000000000007b1d */ /* 0x000fe20000010000 */
[----:B0-----:R-:W-:-:S05]  /*06b0*/  IMAD.WIDE.U32 R30, R23, 0x4, R12 ;  /* 0x00000004171e7825 */ /* 0x001fca00078e000c */
[----:B------:R0:W2:Y:S04]  /*06c0*/  LDG.E R28, desc[UR10][R8.64] ;  /* 0x0000000a081c7981 */ /* 0x0000a8000c1e1900 */
[----:B------:R-:W3:Y:S04]  /*06d0*/  LDG.E R34, desc[UR10][R34.64] ;  /* 0x0000000a22227981 */ /* 0x000ee8000c1e1900 */
[----:B------:R-:W4:Y:S01]  /*06e0*/  LDG.E R30, desc[UR10][R30.64] ;  /* 0x0000000a1e1e7981 */ /* 0x000f22000c1e1900 */
[----:B0-----:R-:W-:-:S05]  /*06f0*/  IMAD.WIDE.U32 R8, R22, 0x4, R12 ;  /* 0x0000000416087825 */ /* 0x001fca00078e000c */
[----:B------:R0:W5:Y:S04]  /*0700*/  LDG.E R29, desc[UR10][R8.64] ;  /* 0x0000000a081d7981 */ /* 0x000168000c1e1900 */
[----:B0-----:R-:W3:Y:S01]  /*0710*/  LDS.128 R8, [UR6] ;  /* 0x00000006ff087984 */ /* 0x001ee20008000c00 */
[----:B------:R-:W-:Y:S01]  /*0720*/  MOV R35, RZ ;  /* 0x000000ff00237202 */ /* 0x000fe20000000f00 */
[----:B------:R-:W-:Y:S06]  /*0730*/  BAR.SYNC.DEFER_BLOCKING 0x0 ;  /* 0x0000000000007b1d */ /* 0x000fec0000010000 */
[----:B------:R0:W2:Y:S02]  /*0740*/  @!P0 LDG.E R35, desc[UR10][R32.64] ;  /* 0x0000000a20238981 */ /* 0x0000a4000c1e1900 */
[----:B0-----:R-:W-:-:S04]  /*0750*/  IMAD.WIDE.U32 R32, R24, 0x4, R12 ;  /* 0x0000000418207825 */ /* 0x001fc800078e000c */
[--C-:B------:R-:W-:Y:S01]  /*0760*/  IMAD.WIDE.U32 R36, R26, 0x4, R12.reuse ;  /* 0x000000041a247825 */ /* 0x100fe200078e000c */
[----:B--2---:R-:W-:Y:S01]  /*0770*/  STS [R14], R35 ;  /* 0x000000230e007388 */ /* 0x004fe20000000800 */
[----:B------:R-:W-:Y:S06]  /*0780*/  BAR.SYNC.DEFER_BLOCKING 0x0 ;  /* 0x0000000000007b1d */ /* 0x000fec0000010000 */
[----:B------:R0:W2:Y:S02]  /*0790*/  LDG.E R31, desc[UR10][R32.64] ;  /* 0x0000000a201f7981 */ /* 0x0000a4000c1e1900 */
[----:B0-----:R-:W-:-:S06]  /*07a0*/  IMAD.WIDE.U32 R32, R25, 0x4, R12 ;  /* 0x0000000419207825 */ /* 0x001fcc00078e000c */
[----:B------:R-:W2:Y:S01]  /*07b0*/  LDG.E R32, desc[UR10][R32.64] ;  /* 0x0000000a20207981 */ /* 0x000ea2000c1e1900 */
[----:B------:R-:W-:-:S03]  /*07c0*/  IMAD.WIDE.U32 R12, R27, 0x4, R12 ;  /* 0x000000041b0c7825 */ /* 0x000fc600078e000c */
[----:B------:R-:W2:Y:S04]  /*07d0*/  LDG.E R33, desc[UR10][R36.64] ;  /* 0x0000000a24217981 */ /* 0x000ea8000c1e1900 */
[----:B------:R0:W2:Y:S01]  /*07e0*/  LDG.E R36, desc[UR10][R12.64] ;  /* 0x0000000a0c247981 */ /* 0x0000a2000c1e1900 */
[----:B---3--:R-:W-:-:S03]  /*07f0*/  IMAD R8, R34, R8, R15 ;  /* 0x0000000822087224 */ /* 0x008fc600078e020f */
[----:B0-----:R-:W2:Y:S01]  /*0800*/  LDS.128 R12, [UR6] ;  /* 0x00000006ff0c7984 */ /* 0x001ea20008000c00 */
[----:B------:R-:W-:Y:S02]  /*0810*/  IMAD R8, R28, R9, R8 ;  /* 0x000000091c087224 */ /* 0x000fe400078e0208 */
[----:B------:R-:W0:Y:S02]  /*0820*/  LDC R9, c[0x0][0x398] ;  /* 0x0000e600ff097b82 */ /* 0x000e240000000800 */
[----:B-----5:R-:W-:Y:S01]  /*0830*/  IMAD R8, R29, R10, R8 ;  /* 0x0000000a1d087224 */ /* 0x020fe200078e0208 */
[----:B------:R-:W-:-:S03]  /*0840*/  UIADD3 UR9, UPT, UPT, UR9, 0x4, URZ ;  /* 0x0000000409097890 */ /* 0x000fc6000fffe0ff */
[----:B----4-:R-:W-:Y:S01]  /*0850*/  IMAD R8, R30, R11, R8 ;  /* 0x0000000b1e087224 */ /* 0x010fe200078e0208 */
[----:B------:R-:W-:Y:S01]  /*0860*/  UISETP.NE.AND UP1, UPT, UR9, URZ, UPT ;  /* 0x000000ff0900728c */ /* 0x000fe2000bf25270 */
[----:B------:R-:W-:Y:S02]  /*0870*/  IADD3 R5, PT, PT, R5, 0x10, RZ ;  /* 0x0000001005057810 */ /* 0x000fe40007ffe0ff */
[C---:B0-----:R-:W-:Y:S02]  /*0880*/  LEA R2, R9.reuse, R2, 0x4 ;  /* 0x0000000209027211 */ /* 0x041fe400078e20ff */
[C---:B------:R-:W-:Y:S02]  /*0890*/  LEA R6, R9.reuse, R6, 0x4 ;  /* 0x0000000609067211 */ /* 0x040fe400078e20ff */
[C---:B------:R-:W-:Y:S02]  /*08a0*/  LEA R7, R9.reuse, R7, 0x4 ;  /* 0x0000000709077211 */ /* 0x040fe400078e20ff */
[----:B------:R-:W-:-:S02]  /*08b0*/  LEA R16, R9, R16, 0x4 ;  /* 0x0000001009107211 */ /* 0x000fc400078e20ff */
[C---:B------:R-:W-:Y:S02]  /*08c0*/  LEA R17, R9.reuse, R17, 0x4 ;  /* 0x0000001109117211 */ /* 0x040fe400078e20ff */
[C---:B------:R-:W-:Y:S02]  /*08d0*/  LEA R18, R9.reuse, R18, 0x4 ;  /* 0x0000001209127211 */ /* 0x040fe400078e20ff */
[C---:B------:R-:W-:Y:S02]  /*08e0*/  LEA R19, R9.reuse, R19, 0x4 ;  /* 0x0000001309137211 */ /* 0x040fe400078e20ff */
        /* <DEDUP_REMOVED lines=8> */
[----:B------:R-:W-:Y:S01]  /*0970*/  LEA R4, R9, R4, 0x4 ;  /* 0x0000000409047211 */ /* 0x000fe200078e20ff */
[----:B------:R-:W-:Y:S01]  /*0980*/  BAR.SYNC.DEFER_BLOCKING 0x0 ;  /* 0x0000000000007b1d */ /* 0x000fe20000010000 */
[----:B--2---:R-:W-:-:S04]  /*0990*/  IMAD R31, R31, R12, R8 ;  /* 0x0000000c1f1f7224 */ /* 0x004fc800078e0208 */
[----:B------:R-:W-:-:S04]  /*09a0*/  IMAD R31, R32, R13, R31 ;  /* 0x0000000d201f7224 */ /* 0x000fc800078e021f */
[----:B------:R-:W-:-:S04]  /*09b0*/  IMAD R14, R33, R14, R31 ;  /* 0x0000000e210e7224 */ /* 0x000fc800078e021f */
[----:B------:R-:W-:Y:S01]  /*09c0*/  IMAD R34, R36, R15, R14 ;  /* 0x0000000f24227224 */ /* 0x000fe200078e020e */
[----:B------:R-:W-:Y:S06]  /*09d0*/  BRA.U UP1, `(.L_x_2) ;  /* 0xfffffff901407547 */ /* 0x000fec000b83ffff */
.L_x_1:
[----:B------:R-:W-:Y:S05]  /*09e0*/  BRA.U !UP0, `(.L_x_0) ;  /* 0x0000000108c87547 */ /* 0x000fea000b800000 */
[----:B------:R-:W0:Y:S01]  /*09f0*/  LDC R10, c[0x0][0x398] ;  /* 0x0000e600ff0a7b82 */ /* 0x000e220000000800 */
[----:B------:R-:W1:Y:S01]  /*0a00*/  S2R R9, SR_TID.X ;  /* 0x0000000000097919 */ /* 0x000e620000002100 */
[----:B------:R-:W-:Y:S01]  /*0a10*/  USHF.L.U32 UR9, UR4, 0x2, URZ ;  /* 0x0000000204097899 */ /* 0x000fe200080006ff */
[----:B------:R-:W-:Y:S01]  /*0a20*/  UMOV UR6, 0x400 ;  /* 0x0000040000067882 */ /* 0x000fe20000000000 */
[----:B------:R-:W-:Y:S01]  /*0a30*/  UIADD3 UR8, UPT, UPT, -UR8, URZ, URZ ;  /* 0x000000ff08087290 */ /* 0x000fe2000fffe1ff */
[----:B------:R-:W2:Y:S03]  /*0a40*/  LDCU UR12, c[0x0][0x39c] ;  /* 0x00007380ff0c77ac */ /* 0x000ea60008000800 */
[----:B------:R-:W3:Y:S01]  /*0a50*/  S2UR UR7, SR_CgaCtaId ;  /* 0x00000000000779c3 */ /* 0x000ee20000008800 */
[----:B------:R-:W-:-:S07]  /*0a60*/  IADD3 R6, PT, PT, R0, UR9, RZ ;  /* 0x0000000900067c10 */ /* 0x000fce000fffe0ff */
[----:B------:R-:W4:Y:S08]  /*0a70*/  LDC R2, c[0x0][0x398] ;  /* 0x0000e600ff027b82 */ /* 0x000f300000000800 */
[----:B------:R-:W2:Y:S01]  /*0a80*/  LDC.64 R4, c[0x0][0x380] ;  /* 0x0000e000ff047b82 */ /* 0x000ea20000000a00 */
[----:B0-----:R-:W-:Y:S01]  /*0a90*/  IMAD R7, R10, UR4, RZ ;  /* 0x000000040a077c24 */ /* 0x001fe2000f8e02ff */
[----:B------:R-:W-:-:S02]  /*0aa0*/  UIADD3 UR4, UPT, UPT, UR9, 0x2, URZ ;  /* 0x0000000209047890 */ /* 0x000fc4000fffe0ff */
[C---:B------:R-:W-:Y:S02]  /*0ab0*/  IMAD R8, R10.reuse, UR9, R10 ;  /* 0x000000090a087c24 */ /* 0x040fe4000f8e020a */
[----:B------:R-:W-:Y:S01]  /*0ac0*/  LEA R7, R7, R0, 0x2 ;  /* 0x0000000007077211 */ /* 0x000fe200078e10ff */
[----:B---3--:R-:W-:Y:S02]  /*0ad0*/  ULEA UR6, UR7, UR6, 0x18 ;  /* 0x0000000607067291 */ /* 0x008fe4000f8ec0ff */
[----:B------:R-:W-:Y:S01]  /*0ae0*/  IADD3 R21, PT, PT, R3, R8, RZ ;  /* 0x0000000803157210 */ /* 0x000fe20007ffe0ff */
[----:B------:R-:W-:Y:S01]  /*0af0*/  UIADD3 UR7, UPT, UPT, UR9, 0x3, URZ ;  /* 0x0000000309077890 */ /* 0x000fe2000fffe0ff */
[----:B------:R-:W-:Y:S01]  /*0b00*/  IMAD R23, R10, UR4, R3 ;  /* 0x000000040a177c24 */ /* 0x000fe2000f8e0203 */
[----:B------:R-:W-:Y:S02]  /*0b10*/  IADD3 R7, PT, PT, R7, UR5, RZ ;  /* 0x0000000507077c10 */ /* 0x000fe4000fffe0ff */
[----:B-1----:R-:W-:-:S02]  /*0b20*/  LEA R0, R9, UR6, 0x2 ;  /* 0x0000000609007c11 */ /* 0x002fc4000f8e10ff */
[----:B------:R-:W-:-:S07]  /*0b30*/  IMAD R25, R10, UR7, R3 ;  /* 0x000000070a197c24 */ /* 0x000fce000f8e0203 */
.L_x_3:
[----:B--2---:R-:W-:Y:S01]  /*0b40*/  ISETP.GE.U32.AND P0, PT, R6, UR12, PT ;  /* 0x0000000c06007c0c */ /* 0x004fe2000bf06070 */
[----:B------:R-:W-:-:S12]  /*0b50*/  HFMA2 R27, -RZ, RZ, 0, 0 ;  /* 0x00000000ff1b7431 */ /* 0x000fd800000001ff */
[----:B------:R-:W0:Y:S02]  /*0b60*/  @!P0 LDC.64 R8, c[0x0][0x388] ;  /* 0x0000e200ff088b82 */ /* 0x000e240000000a00 */
[----:B0-----:R-:W-:-:S05]  /*0b70*/  @!P0 IMAD.WIDE.U32 R8, R6, 0x4, R8 ;  /* 0x0000000406088825 */ /* 0x001fca00078e0008 */
[----:B------:R-:W2:Y:S01]  /*0b80*/  @!P0 LDG.E R27, desc[UR10][R8.64] ;  /* 0x0000000a081b8981 */ /* 0x000ea2000c1e1900 */
[----:B------:R-:W-:-:S04]  /*0b90*/  IMAD.WIDE.U32 R12, R7, 0x4, R4 ;  /* 0x00000004070c7825 */ /* 0x000fc800078e0004 */
[----:B------:R-:W-:-:S04]  /*0ba0*/  IMAD.WIDE.U32 R14, R21, 0x4, R4 ;  /* 0x00000004150e7825 */ /* 0x000fc800078e0004 */
[----:B------:R-:W-:-:S04]  /*0bb0*/  IMAD.WIDE.U32 R16, R23, 0x4, R4 ;  /* 0x0000000417107825 */ /* 0x000fc800078e0004 */
[----:B------:R-:W-:Y:S01]  /*0bc0*/  IMAD.WIDE.U32 R18, R25, 0x4, R4 ;  /* 0x0000000419127825 */ /* 0x000fe200078e0004 */
[----:B--2---:R-:W-:Y:S01]  /*0bd0*/  STS [R0], R27 ;  /* 0x0000001b00007388 */ /* 0x004fe20000000800 */
[----:B------:R-:W-:Y:S06]  /*0be0*/  BAR.SYNC.DEFER_BLOCKING 0x0 ;  /* 0x0000000000007b1d */ /* 0x000fec0000010000 */
[----:B------:R-:W2:Y:S04]  /*0bf0*/  LDG.E R13, desc[UR10][R12.64] ;  /* 0x0000000a0c0d7981 */ /* 0x000ea8000c1e1900 */
[----:B------:R-:W3:Y:S04]  /*0c00*/  LDG.E R14, desc[UR10][R14.64] ;  /* 0x0000000a0e0e7981 */ /* 0x000ee8000c1e1900 */
[----:B------:R-:W5:Y:S04]  /*0c10*/  LDG.E R16, desc[UR10][R16.64] ;  /* 0x0000000a10107981 */ /* 0x000f68000c1e1900 */
[----:B------:R-:W5:Y:S01]  /*0c20*/  LDG.E R18, desc[UR10][R18.64] ;  /* 0x0000000a12127981 */ /* 0x000f62000c1e1900 */
[----:B------:R-:W-:Y:S01]  /*0c30*/  UIADD3 UR8, UPT, UPT, UR8, 0x1, URZ ;  /* 0x0000000108087890 */ /* 0x000fe2000fffe0ff */
[----:B----4-:R-:W-:-:S02]  /*0c40*/  LEA R21, R2, R21, 0x2 ;  /* 0x0000001502157211 */ /* 0x010fc400078e10ff */
[----:B------:R-:W2:Y:S01]  /*0c50*/  LDS.128 R8, [UR6] ;  /* 0x00000006ff087984 */ /* 0x000ea20008000c00 */
[----:B------:R-:W-:Y:S01]  /*0c60*/  UISETP.NE.AND UP0, UPT, UR8, URZ, UPT ;  /* 0x000000ff0800728c */ /* 0x000fe2000bf05270 */
[C---:B------:R-:W-:Y:S02]  /*0c70*/  LEA R23, R2.reuse, R23, 0x2 ;  /* 0x0000001702177211 */ /* 0x040fe400078e10ff */
[C---:B------:R-:W-:Y:S02]  /*0c80*/  LEA R25, R2.reuse, R25, 0x2 ;  /* 0x0000001902197211 */ /* 0x040fe400078e10ff */
[----:B------:R-:W-:Y:S02]  /*0c90*/  LEA R7, R2, R7, 0x2 ;  /* 0x0000000702077211 */ /* 0x000fe400078e10ff */
[----:B------:R-:W-:Y:S01]  /*0ca0*/  IADD3 R6, PT, PT, R6, 0x4, RZ ;  /* 0x0000000406067810 */ /* 0x000fe20007ffe0ff */
[----:B------:R-:W-:Y:S01]  /*0cb0*/  BAR.SYNC.DEFER_BLOCKING 0x0 ;  /* 0x0000000000007b1d */ /* 0x000fe20000010000 */
[----:B--2---:R-:W-:-:S04]  /*0cc0*/  IMAD R8, R13, R8, R34 ;  /* 0x000000080d087224 */ /* 0x004fc800078e0222 */
[----:B---3--:R-:W-:-:S04]  /*0cd0*/  IMAD R9, R14, R9, R8 ;  /* 0x000000090e097224 */ /* 0x008fc800078e0208 */
[----:B-----5:R-:W-:-:S04]  /*0ce0*/  IMAD R10, R16, R10, R9 ;  /* 0x0000000a100a7224 */ /* 0x020fc800078e0209 */
[----:B------:R-:W-:Y:S01]  /*0cf0*/  IMAD R34, R18, R11, R10 ;  /* 0x0000000b12227224 */ /* 0x000fe200078e020a */
[----:B------:R-:W-:Y:S06]  /*0d00*/  BRA.U UP0, `(.L_x_3) ;  /* 0xfffffffd008c7547 */ /* 0x000fec000b83ffff */
.L_x_0:
[----:B------:R-:W0:Y:S02]  /*0d10*/  LDCU UR4, c[0x0][0x398] ;  /* 0x00007300ff0477ac */ /* 0x000e240008000800 */
[----:B0-----:R-:W-:-:S13]  /*0d20*/  ISETP.GE.AND P0, PT, R3, UR4, PT ;  /* 0x0000000403007c0c */ /* 0x001fda000bf06270 */
[----:B------:R-:W-:Y:S05]  /*0d30*/  @P0 EXIT ;  /* 0x000000000000094d */ /* 0x000fea0003800000 */
[----:B------:R-:W0:Y:S02]  /*0d40*/  LDC.64 R4, c[0x0][0x390] ;  /* 0x0000e400ff047b82 */ /* 0x000e240000000a00 */
[----:B0-----:R-:W-:-:S05]  /*0d50*/  IMAD.WIDE R2, R3, 0x4, R4 ;  /* 0x0000000403027825 */ /* 0x001fca00078e0204 */
[----:B------:R-:W-:Y:S01]  /*0d60*/  STG.E desc[UR10][R2.64], R34 ;  /* 0x0000002202007986 */ /* 0x000fe2000c10190a */
[----:B------:R-:W-:Y:S05]  /*0d70*/  EXIT ;  /* 0x000000000000794d */ /* 0x000fea0003800000 */
.L_x_4:
[----:B------:R-:W-:-:S00]  /*0d80*/  BRA `(.L_x_4) ;  /* 0xfffffffc00fc7947 */ /* 0x000fc0000383ffff */
[----:B------:R-:W-:-:S00]  /*0d90*/  NOP ;  /* 0x0000000000007918 */ /* 0x000fc00000000000 */
        /* <DEDUP_REMOVED lines=14> */
.L_x_5:


//--------------------- .nv.shared._Z13matvec_kernelPiS_S_ii --------------------------
	.section	.nv.shared._Z13matvec_kernelPiS_S_ii,"aw",@nobits
	.sectionflags	@""
	.align	4
.nv.shared._Z13matvec_kernelPiS_S_ii:
	.zero		1040


//--------------------- .nv.shared.reserved.0     --------------------------
	.section	.nv.shared.reserved.0,"aw",@nobits
	.weak		__nv_reservedSMEM_offset_0_alias
	.size		__nv_reservedSMEM_offset_0_alias, 0, 64
	.other		__nv_reservedSMEM_offset_0_alias,@"STO_CUDA_RESERVED_SHARED STV_DEFAULT"
__nv_reservedSMEM_offset_0_alias:
	.zero		0
	.zero		64


//--------------------- .nv.constant0._Z13matvec_kernelPiS_S_ii --------------------------
	.section	.nv.constant0._Z13matvec_kernelPiS_S_ii,"a",@progbits
	.sectionflags	@""
	.align	4
.nv.constant0._Z13matvec_kernelPiS_S_ii:
	.zero		928


//--------------------- SYMBOLS --------------------------

	.type		.nv.reservedSmem.offset0,@object
	.size		.nv.reservedSmem.offset0,0x4
	.type		.nv.reservedSmem.cap,@object
	.size		.nv.reservedSmem.cap,0x4
